//
// Generated by NVIDIA NVVM Compiler
//
// Compiler Build ID: CL-36424714
// Cuda compilation tools, release 13.0, V13.0.88
// Based on NVVM 20.0.0
//

.version 9.0
.target sm_100
.address_size 64

	// .globl	_Z15mm_new_8_float4PfS_S_i
// _ZZ15mm_new_8_float4PfS_S_iE2sA has been demoted
// _ZZ15mm_new_8_float4PfS_S_iE2sB has been demoted

.visible .entry _Z15mm_new_8_float4PfS_S_i(
	.param .u64 .ptr .align 1 _Z15mm_new_8_float4PfS_S_i_param_0,
	.param .u64 .ptr .align 1 _Z15mm_new_8_float4PfS_S_i_param_1,
	.param .u64 .ptr .align 1 _Z15mm_new_8_float4PfS_S_i_param_2,
	.param .u32 _Z15mm_new_8_float4PfS_S_i_param_3
)
.maxntid 256
{
	.reg .pred 	%p<6>;
	.reg .b16 	%rs<7>;
	.reg .b32 	%r<107>;
	.reg .b32 	%f<515>;
	.reg .b64 	%rd<46>;
	// demoted variable
	.shared .align 4 .b8 _ZZ15mm_new_8_float4PfS_S_iE2sA[8192];
	// demoted variable
	.shared .align 4 .b8 _ZZ15mm_new_8_float4PfS_S_iE2sB[8192];
	ld.param.u64 	%rd12, [_Z15mm_new_8_float4PfS_S_i_param_0];
	ld.param.u64 	%rd13, [_Z15mm_new_8_float4PfS_S_i_param_1];
	ld.param.u64 	%rd14, [_Z15mm_new_8_float4PfS_S_i_param_2];
	ld.param.u32 	%r16, [_Z15mm_new_8_float4PfS_S_i_param_3];
	cvta.to.global.u64 	%rd15, %rd14;
	cvta.to.global.u64 	%rd16, %rd13;
	cvta.to.global.u64 	%rd17, %rd12;
	mov.u32 	%r17, %ctaid.x;
	mov.u32 	%r18, %ctaid.y;
	mov.u32 	%r19, %tid.x;
	shl.b32 	%r20, %r18, 7;
	shr.u32 	%r21, %r19, 1;
	shl.b32 	%r22, %r19, 2;
	and.b32  	%r23, %r22, 4;
	shr.u32 	%r24, %r19, 5;
	and.b32  	%r25, %r22, 124;
	mad.lo.s32 	%r26, %r16, %r21, %r23;
	mad.lo.s32 	%r27, %r16, %r24, %r25;
	mul.lo.s32 	%r28, %r17, %r16;
	shl.b32 	%r29, %r28, 7;
	mul.wide.s32 	%rd18, %r29, 4;
	add.s64 	%rd1, %rd17, %rd18;
	mul.wide.u32 	%rd19, %r20, 4;
	add.s64 	%rd2, %rd16, %rd19;
	add.s32 	%r30, %r29, %r20;
	mul.wide.s32 	%rd20, %r30, 4;
	add.s64 	%rd3, %rd15, %rd20;
	mul.wide.s32 	%rd21, %r26, 4;
	add.s64 	%rd22, %rd1, %rd21;
	ld.global.v4.f32 	{%f382, %f381, %f380, %f379}, [%rd22];
	mul.wide.s32 	%rd23, %r27, 4;
	add.s64 	%rd24, %rd2, %rd23;
	ld.global.v4.f32 	{%f386, %f385, %f384, %f383}, [%rd24];
	shl.b32 	%r31, %r21, 2;
	shl.b32 	%r32, %r19, 11;
	and.b32  	%r33, %r32, 2048;
	or.b32  	%r34, %r33, %r31;
	mov.u32 	%r35, _ZZ15mm_new_8_float4PfS_S_iE2sA;
	add.s32 	%r36, %r35, %r34;
	st.shared.f32 	[%r36], %f382;
	st.shared.f32 	[%r36+512], %f381;
	st.shared.f32 	[%r36+1024], %f380;
	st.shared.f32 	[%r36+1536], %f379;
	shl.b32 	%r37, %r19, 4;
	and.b32  	%r38, %r37, 496;
	shl.b32 	%r39, %r24, 9;
	or.b32  	%r40, %r39, %r38;
	mov.u32 	%r41, _ZZ15mm_new_8_float4PfS_S_iE2sB;
	add.s32 	%r42, %r41, %r40;
	st.shared.v4.f32 	[%r42], {%f386, %f385, %f384, %f383};
	bar.sync 	0;
	shl.b32 	%r1, %r16, 3;
	shr.s32 	%r43, %r16, 31;
	shr.u32 	%r44, %r43, 29;
	add.s32 	%r45, %r16, %r44;
	shr.s32 	%r2, %r45, 3;
	setp.lt.s32 	%p1, %r16, 8;
	mov.f32 	%f307, 0f00000000;
	mov.f32 	%f308, %f307;
	mov.f32 	%f309, %f307;
	mov.f32 	%f310, %f307;
	mov.f32 	%f311, %f307;
	mov.f32 	%f312, %f307;
	mov.f32 	%f313, %f307;
	mov.f32 	%f314, %f307;
	mov.f32 	%f315, %f307;
	mov.f32 	%f316, %f307;
	mov.f32 	%f317, %f307;
	mov.f32 	%f318, %f307;
	mov.f32 	%f319, %f307;
	mov.f32 	%f320, %f307;
	mov.f32 	%f321, %f307;
	mov.f32 	%f322, %f307;
	mov.f32 	%f323, %f307;
	mov.f32 	%f324, %f307;
	mov.f32 	%f325, %f307;
	mov.f32 	%f326, %f307;
	mov.f32 	%f327, %f307;
	mov.f32 	%f328, %f307;
	mov.f32 	%f329, %f307;
	mov.f32 	%f330, %f307;
	mov.f32 	%f331, %f307;
	mov.f32 	%f332, %f307;
	mov.f32 	%f333, %f307;
	mov.f32 	%f334, %f307;
	mov.f32 	%f335, %f307;
	mov.f32 	%f336, %f307;
	mov.f32 	%f337, %f307;
	mov.f32 	%f338, %f307;
	mov.f32 	%f339, %f307;
	mov.f32 	%f340, %f307;
	mov.f32 	%f341, %f307;
	mov.f32 	%f342, %f307;
	mov.f32 	%f343, %f307;
	mov.f32 	%f344, %f307;
	mov.f32 	%f345, %f307;
	mov.f32 	%f346, %f307;
	mov.f32 	%f347, %f307;
	mov.f32 	%f348, %f307;
	mov.f32 	%f349, %f307;
	mov.f32 	%f350, %f307;
	mov.f32 	%f351, %f307;
	mov.f32 	%f352, %f307;
	mov.f32 	%f353, %f307;
	mov.f32 	%f354, %f307;
	mov.f32 	%f355, %f307;
	mov.f32 	%f356, %f307;
	mov.f32 	%f357, %f307;
	mov.f32 	%f358, %f307;
	mov.f32 	%f359, %f307;
	mov.f32 	%f360, %f307;
	mov.f32 	%f361, %f307;
	mov.f32 	%f362, %f307;
	mov.f32 	%f363, %f307;
	mov.f32 	%f364, %f307;
	mov.f32 	%f365, %f307;
	mov.f32 	%f366, %f307;
	mov.f32 	%f367, %f307;
	mov.f32 	%f368, %f307;
	mov.f32 	%f369, %f307;
	mov.f32 	%f370, %f307;
	@%p1 bra 	$L__BB0_9;
	add.s64 	%rd42, %rd1, 32;
	mul.wide.s32 	%rd25, %r1, 4;
	add.s64 	%rd43, %rd2, %rd25;
	mov.b32 	%r101, 0;
	mov.f32 	%f307, 0f00000000;
	mov.u32 	%r102, %r101;
$L__BB0_2:
	add.s32 	%r47, %r2, -1;
	setp.ge.s32 	%p2, %r101, %r47;
	@%p2 bra 	$L__BB0_4;
	ld.param.u32 	%r98, [_Z15mm_new_8_float4PfS_S_i_param_3];
	mov.u32 	%r48, %tid.x;
	shr.u32 	%r49, %r48, 5;
	shl.b32 	%r50, %r48, 2;
	and.b32  	%r51, %r50, 124;
	mad.lo.s32 	%r52, %r98, %r49, %r51;
	shr.u32 	%r53, %r48, 1;
	and.b32  	%r54, %r50, 4;
	mad.lo.s32 	%r55, %r98, %r53, %r54;
	mul.wide.s32 	%rd26, %r55, 4;
	add.s64 	%rd27, %rd42, %rd26;
	ld.global.v4.f32 	{%f382, %f381, %f380, %f379}, [%rd27];
	mul.wide.s32 	%rd28, %r52, 4;
	add.s64 	%rd29, %rd43, %rd28;
	ld.global.v4.f32 	{%f386, %f385, %f384, %f383}, [%rd29];
$L__BB0_4:
	shl.b32 	%r57, %r102, 12;
	mov.u32 	%r58, %tid.x;
	cvt.u16.u32 	%rs1, %r58;
	shr.u16 	%rs2, %rs1, 5;
	and.b16  	%rs3, %rs2, 1;
	mul.wide.u16 	%r59, %rs3, 256;
	and.b16  	%rs4, %rs1, 7;
	mul.wide.u16 	%r60, %rs4, 16;
	or.b32  	%r61, %r59, %r60;
	mov.u32 	%r62, _ZZ15mm_new_8_float4PfS_S_iE2sB;
	add.s32 	%r63, %r61, %r62;
	add.s32 	%r64, %r63, %r57;
	add.s32 	%r104, %r64, 128;
	shl.b32 	%r65, %r58, 1;
	and.b32  	%r66, %r65, 384;
	shr.u16 	%rs5, %rs1, 3;
	and.b16  	%rs6, %rs5, 3;
	mul.wide.u16 	%r67, %rs6, 16;
	or.b32  	%r68, %r66, %r67;
	mov.u32 	%r69, _ZZ15mm_new_8_float4PfS_S_iE2sA;
	add.s32 	%r70, %r68, %r69;
	add.s32 	%r71, %r70, %r57;
	add.s32 	%r103, %r71, 64;
	mov.b32 	%r105, 0;
$L__BB0_5:
	ld.shared.v4.f32 	{%f291, %f292, %f293, %f294}, [%r103+-64];
	ld.shared.v4.f32 	{%f295, %f296, %f297, %f298}, [%r103];
	ld.shared.v4.f32 	{%f299, %f300, %f301, %f302}, [%r104+-128];
	ld.shared.v4.f32 	{%f303, %f304, %f305, %f306}, [%r104];
	fma.rn.f32 	%f370, %f291, %f299, %f370;
	fma.rn.f32 	%f369, %f291, %f300, %f369;
	fma.rn.f32 	%f368, %f291, %f301, %f368;
	fma.rn.f32 	%f367, %f291, %f302, %f367;
	fma.rn.f32 	%f366, %f291, %f303, %f366;
	fma.rn.f32 	%f365, %f291, %f304, %f365;
	fma.rn.f32 	%f364, %f291, %f305, %f364;
	fma.rn.f32 	%f363, %f291, %f306, %f363;
	fma.rn.f32 	%f362, %f292, %f299, %f362;
	fma.rn.f32 	%f361, %f292, %f300, %f361;
	fma.rn.f32 	%f360, %f292, %f301, %f360;
	fma.rn.f32 	%f359, %f292, %f302, %f359;
	fma.rn.f32 	%f358, %f292, %f303, %f358;
	fma.rn.f32 	%f357, %f292, %f304, %f357;
	fma.rn.f32 	%f356, %f292, %f305, %f356;
	fma.rn.f32 	%f355, %f292, %f306, %f355;
	fma.rn.f32 	%f354, %f293, %f299, %f354;
	fma.rn.f32 	%f353, %f293, %f300, %f353;
	fma.rn.f32 	%f352, %f293, %f301, %f352;
	fma.rn.f32 	%f351, %f293, %f302, %f351;
	fma.rn.f32 	%f350, %f293, %f303, %f350;
	fma.rn.f32 	%f349, %f293, %f304, %f349;
	fma.rn.f32 	%f348, %f293, %f305, %f348;
	fma.rn.f32 	%f347, %f293, %f306, %f347;
	fma.rn.f32 	%f346, %f294, %f299, %f346;
	fma.rn.f32 	%f345, %f294, %f300, %f345;
	fma.rn.f32 	%f344, %f294, %f301, %f344;
	fma.rn.f32 	%f343, %f294, %f302, %f343;
	fma.rn.f32 	%f342, %f294, %f303, %f342;
	fma.rn.f32 	%f341, %f294, %f304, %f341;
	fma.rn.f32 	%f340, %f294, %f305, %f340;
	fma.rn.f32 	%f339, %f294, %f306, %f339;
	fma.rn.f32 	%f338, %f295, %f299, %f338;
	fma.rn.f32 	%f337, %f295, %f300, %f337;
	fma.rn.f32 	%f336, %f295, %f301, %f336;
	fma.rn.f32 	%f335, %f295, %f302, %f335;
	fma.rn.f32 	%f334, %f295, %f303, %f334;
	fma.rn.f32 	%f333, %f295, %f304, %f333;
	fma.rn.f32 	%f332, %f295, %f305, %f332;
	fma.rn.f32 	%f331, %f295, %f306, %f331;
	fma.rn.f32 	%f330, %f296, %f299, %f330;
	fma.rn.f32 	%f329, %f296, %f300, %f329;
	fma.rn.f32 	%f328, %f296, %f301, %f328;
	fma.rn.f32 	%f327, %f296, %f302, %f327;
	fma.rn.f32 	%f326, %f296, %f303, %f326;
	fma.rn.f32 	%f325, %f296, %f304, %f325;
	fma.rn.f32 	%f324, %f296, %f305, %f324;
	fma.rn.f32 	%f323, %f296, %f306, %f323;
	fma.rn.f32 	%f322, %f297, %f299, %f322;
	fma.rn.f32 	%f321, %f297, %f300, %f321;
	fma.rn.f32 	%f320, %f297, %f301, %f320;
	fma.rn.f32 	%f319, %f297, %f302, %f319;
	fma.rn.f32 	%f318, %f297, %f303, %f318;
	fma.rn.f32 	%f317, %f297, %f304, %f317;
	fma.rn.f32 	%f316, %f297, %f305, %f316;
	fma.rn.f32 	%f315, %f297, %f306, %f315;
	fma.rn.f32 	%f314, %f298, %f299, %f314;
	fma.rn.f32 	%f313, %f298, %f300, %f313;
	fma.rn.f32 	%f312, %f298, %f301, %f312;
	fma.rn.f32 	%f311, %f298, %f302, %f311;
	fma.rn.f32 	%f310, %f298, %f303, %f310;
	fma.rn.f32 	%f309, %f298, %f304, %f309;
	fma.rn.f32 	%f308, %f298, %f305, %f308;
	fma.rn.f32 	%f307, %f298, %f306, %f307;
	add.s32 	%r105, %r105, 1;
	add.s32 	%r104, %r104, 512;
	add.s32 	%r103, %r103, 512;
	setp.ne.s32 	%p3, %r105, 8;
	@%p3 bra 	$L__BB0_5;
	add.s32 	%r72, %r2, -1;
	setp.ge.s32 	%p4, %r101, %r72;
	@%p4 bra 	$L__BB0_8;
	ld.param.u32 	%r99, [_Z15mm_new_8_float4PfS_S_i_param_3];
	shl.b32 	%r73, %r99, 3;
	xor.b32  	%r13, %r102, 1;
	shl.b32 	%r74, %r102, 12;
	xor.b32  	%r75, %r74, 4096;
	mov.u32 	%r76, _ZZ15mm_new_8_float4PfS_S_iE2sA;
	add.s32 	%r77, %r76, %r75;
	mov.u32 	%r78, %tid.x;
	shl.b32 	%r79, %r78, 1;
	shl.b32 	%r80, %r78, 11;
	or.b32  	%r81, %r80, %r79;
	and.b32  	%r82, %r81, 2556;
	add.s32 	%r83, %r77, %r82;
	st.shared.f32 	[%r83], %f382;
	st.shared.f32 	[%r83+512], %f381;
	st.shared.f32 	[%r83+1024], %f380;
	st.shared.f32 	[%r83+1536], %f379;
	shl.b32 	%r84, %r78, 4;
	mov.u32 	%r85, _ZZ15mm_new_8_float4PfS_S_iE2sB;
	add.s32 	%r86, %r85, %r84;
	add.s32 	%r87, %r86, %r75;
	st.shared.v4.f32 	[%r87], {%f386, %f385, %f384, %f383};
	bar.sync 	0;
	add.s64 	%rd42, %rd42, 32;
	mul.wide.s32 	%rd30, %r73, 4;
	add.s64 	%rd43, %rd43, %rd30;
	mov.u32 	%r102, %r13;
$L__BB0_8:
	add.s32 	%r101, %r101, 1;
	setp.ne.s32 	%p5, %r101, %r2;
	@%p5 bra 	$L__BB0_2;
$L__BB0_9:
	ld.param.u32 	%r100, [_Z15mm_new_8_float4PfS_S_i_param_3];
	mov.u32 	%r88, %tid.x;
	shr.u32 	%r89, %r88, 1;
	and.b32  	%r90, %r89, 108;
	shl.b32 	%r91, %r88, 1;
	and.b32  	%r92, %r91, 64;
	shl.b32 	%r93, %r88, 2;
	and.b32  	%r94, %r93, 28;
	or.b32  	%r95, %r92, %r94;
	mad.lo.s32 	%r96, %r100, %r90, %r95;
	mul.wide.s32 	%rd31, %r96, 4;
	add.s64 	%rd32, %rd3, %rd31;
	st.global.v4.f32 	[%rd32], {%f370, %f369, %f368, %f367};
	st.global.v4.f32 	[%rd32+128], {%f366, %f365, %f364, %f363};
	shl.b32 	%r97, %r100, 4;
	mul.wide.s32 	%rd33, %r97, 4;
	add.s64 	%rd34, %rd32, %rd33;
	st.global.v4.f32 	[%rd34], {%f338, %f337, %f336, %f335};
	st.global.v4.f32 	[%rd34+128], {%f334, %f333, %f332, %f331};
	mul.wide.s32 	%rd35, %r100, 4;
	add.s64 	%rd36, %rd32, %rd35;
	st.global.v4.f32 	[%rd36], {%f362, %f361, %f360, %f359};
	st.global.v4.f32 	[%rd36+128], {%f358, %f357, %f356, %f355};
	add.s64 	%rd37, %rd34, %rd35;
	st.global.v4.f32 	[%rd37], {%f330, %f329, %f328, %f327};
	st.global.v4.f32 	[%rd37+128], {%f326, %f325, %f324, %f323};
	add.s64 	%rd38, %rd36, %rd35;
	st.global.v4.f32 	[%rd38], {%f354, %f353, %f352, %f351};
	st.global.v4.f32 	[%rd38+128], {%f350, %f349, %f348, %f347};
	add.s64 	%rd39, %rd37, %rd35;
	st.global.v4.f32 	[%rd39], {%f322, %f321, %f320, %f319};
	st.global.v4.f32 	[%rd39+128], {%f318, %f317, %f316, %f315};
	add.s64 	%rd40, %rd38, %rd35;
	st.global.v4.f32 	[%rd40], {%f346, %f345, %f344, %f343};
	st.global.v4.f32 	[%rd40+128], {%f342, %f341, %f340, %f339};
	add.s64 	%rd41, %rd39, %rd35;
	st.global.v4.f32 	[%rd41], {%f314, %f313, %f312, %f311};
	st.global.v4.f32 	[%rd41+128], {%f310, %f309, %f308, %f307};
	ret;

}


// ===== COMPILED SASS (sm_100) =====

	.target	sm_100

	.elftype	@"ET_EXEC"


//--------------------- .note.nv.tkinfo           --------------------------
	.section	.note.nv.tkinfo,"",@"SHT_NOTE"
	.sectionflags	@"SHF_NOTE_NV_TKINFO"
	.tkinfo
        /*0018*/ 	.word	0x00000002
        /*0030*/ 	.string	""
        /*0030*/ 	.string	"ptxas"
        /*0030*/ 	.string	"Cuda compilation tools, release 13.0, V13.0.88"
        /*0030*/ 	.string	"Build cuda_13.0.r13.0/compiler.36424714_0"
        /*0030*/ 	.string	"-arch sm_100 -m 64 "



//--------------------- .note.nv.cuinfo           --------------------------
	.section	.note.nv.cuinfo,"",@"SHT_NOTE"
	.sectionflags	@"SHF_NOTE_NV_CUINFO"
        /*0018*/ 	.short	0x0002
        /*001a*/ 	.short	0x0064
        /*001c*/ 	.short	0x0082
	.zero		2


//--------------------- .nv.info                  --------------------------
	.section	.nv.info,"",@"SHT_CUDA_INFO"
	.align	4


	//----- nvinfo : EIATTR_REGCOUNT
	.align		4
        /*0000*/ 	.byte	0x04, 0x2f
        /*0002*/ 	.short	(.L_1 - .L_0)
	.align		4
.L_0:
        /*0004*/ 	.word	index@(_Z15mm_new_8_float4PfS_S_i)
        /*0008*/ 	.word	0x00000081


	//----- nvinfo : EIATTR_FRAME_SIZE
	.align		4
.L_1:
        /*000c*/ 	.byte	0x04, 0x11
        /*000e*/ 	.short	(.L_3 - .L_2)
	.align		4
.L_2:
        /*0010*/ 	.word	index@(_Z15mm_new_8_float4PfS_S_i)
        /*0014*/ 	.word	0x00000000


	//----- nvinfo : EIATTR_MIN_STACK_SIZE
	.align		4
.L_3:
        /*0018*/ 	.byte	0x04, 0x12
        /*001a*/ 	.short	(.L_5 - .L_4)
	.align		4
.L_4:
        /*001c*/ 	.word	index@(_Z15mm_new_8_float4PfS_S_i)
        /*0020*/ 	.word	0x00000000
.L_5:


//--------------------- .nv.compat                --------------------------
	.section	.nv.compat,"",@"SHT_CUDA_COMPAT_INFO"
	.align	4
        /*0000*/ 	.byte	0x02, 0x09, 0x00, 0x00, 0x02, 0x02, 0x01, 0x00, 0x02, 0x05, 0x05, 0x00, 0x03, 0x07, 0x01, 0x01
        /*0010*/ 	.byte	0x02, 0x03, 0x00, 0x00, 0x02, 0x06, 0x01, 0x00, 0x04, 0x0b, 0x08, 0x00, 0x09, 0x00, 0x00, 0x00
        /*0020*/ 	.byte	0x00, 0x00, 0x00, 0x00


//--------------------- .nv.info._Z15mm_new_8_float4PfS_S_i --------------------------
	.section	.nv.info._Z15mm_new_8_float4PfS_S_i,"",@"SHT_CUDA_INFO"
	.sectionflags	@""
	.align	4


	//----- nvinfo : EIATTR_CUDA_API_VERSION
	.align		4
        /*0000*/ 	.byte	0x04, 0x37
        /*0002*/ 	.short	(.L_7 - .L_6)
.L_6:
        /*0004*/ 	.word	0x00000082


	//----- nvinfo : EIATTR_KPARAM_INFO
	.align		4
.L_7:
        /*0008*/ 	.byte	0x04, 0x17
        /*000a*/ 	.short	(.L_9 - .L_8)
.L_8:
        /*000c*/ 	.word	0x00000000
        /*0010*/ 	.short	0x0003
        /*0012*/ 	.short	0x0018
        /*0014*/ 	.byte	0x00, 0xf0, 0x11, 0x00


	//----- nvinfo : EIATTR_KPARAM_INFO
	.align		4
.L_9:
        /*0018*/ 	.byte	0x04, 0x17
        /*001a*/ 	.short	(.L_11 - .L_10)
.L_10:
        /*001c*/ 	.word	0x00000000
        /*0020*/ 	.short	0x0002
        /*0022*/ 	.short	0x0010
        /*0024*/ 	.byte	0x00, 0xf5, 0x21, 0x00


	//----- nvinfo : EIATTR_KPARAM_INFO
	.align		4
.L_11:
        /*0028*/ 	.byte	0x04, 0x17
        /*002a*/ 	.short	(.L_13 - .L_12)
.L_12:
        /*002c*/ 	.word	0x00000000
        /*0030*/ 	.short	0x0001
        /*0032*/ 	.short	0x0008
        /*0034*/ 	.byte	0x00, 0xf5, 0x21, 0x00


	//----- nvinfo : EIATTR_KPARAM_INFO
	.align		4
.L_13:
        /*0038*/ 	.byte	0x04, 0x17
        /*003a*/ 	.short	(.L_15 - .L_14)
.L_14:
        /*003c*/ 	.word	0x00000000
        /*0040*/ 	.short	0x0000
        /*0042*/ 	.short	0x0000
        /*0044*/ 	.byte	0x00, 0xf5, 0x21, 0x00


	//----- nvinfo : EIATTR_SPARSE_MMA_MASK
	.align		4
.L_15:
        /*0048*/ 	.byte	0x03, 0x50
        /*004a*/ 	.short	0x0000


	//----- nvinfo : EIATTR_MAXREG_COUNT
	.align		4
        /*004c*/ 	.byte	0x03, 0x1b
        /*004e*/ 	.short	0x00ff


	//----- nvinfo : EIATTR_NUM_BARRIERS
	.align		4
        /*0050*/ 	.byte	0x02, 0x4c
        /*0052*/ 	.byte	0x01
	.zero		1


	//----- nvinfo : EIATTR_MERCURY_ISA_VERSION
	.align		4
        /*0054*/ 	.byte	0x03, 0x5f
        /*0056*/ 	.short	0x0101


	//----- nvinfo : EIATTR_VRC_CTA_INIT_COUNT
	.align		4
        /*0058*/ 	.byte	0x02, 0x4a
	.zero		1
	.zero		1


	//----- nvinfo : EIATTR_EXIT_INSTR_OFFSETS
	.align		4
        /*005c*/ 	.byte	0x04, 0x1c
        /*005e*/ 	.short	(.L_17 - .L_16)


	//   ....[0]....
.L_16:
        /*0060*/ 	.word	0x00001ce0


	//----- nvinfo : EIATTR_MAX_THREADS
	.align		4
.L_17:
        /*0064*/ 	.byte	0x04, 0x05
        /*0066*/ 	.short	(.L_19 - .L_18)
.L_18:
        /*0068*/ 	.word	0x00000100
        /*006c*/ 	.word	0x00000001
        /*0070*/ 	.word	0x00000001


	//----- nvinfo : EIATTR_CBANK_PARAM_SIZE
	.align		4
.L_19:
        /*0074*/ 	.byte	0x03, 0x19
        /*0076*/ 	.short	0x001c


	//----- nvinfo : EIATTR_PARAM_CBANK
	.align		4
        /*0078*/ 	.byte	0x04, 0x0a
        /*007a*/ 	.short	(.L_21 - .L_20)
	.align		4
.L_20:
        /*007c*/ 	.word	index@(.nv.constant0._Z15mm_new_8_float4PfS_S_i)
        /*0080*/ 	.short	0x0380
        /*0082*/ 	.short	0x001c


	//----- nvinfo : EIATTR_SW_WAR
	.align		4
.L_21:
        /*0084*/ 	.byte	0x04, 0x36
        /*0086*/ 	.short	(.L_23 - .L_22)
.L_22:
        /*0088*/ 	.word	0x00000008
.L_23:


//--------------------- .nv.callgraph             --------------------------
	.section	.nv.callgraph,"",@"SHT_CUDA_CALLGRAPH"
	.align	4
	.sectionentsize	8
	.align		4
        /*0000*/ 	.word	0x00000000
	.align		4
        /*0004*/ 	.word	0xffffffff
	.align		4
        /*0008*/ 	.word	0x00000000
	.align		4
        /*000c*/ 	.word	0xfffffffe
	.align		4
        /*0010*/ 	.word	0x00000000
	.align		4
        /*0014*/ 	.word	0xfffffffd
	.align		4
        /*0018*/ 	.word	0x00000000
	.align		4
        /*001c*/ 	.word	0xfffffffc


//--------------------- .text._Z15mm_new_8_float4PfS_S_i --------------------------
	.section	.text._Z15mm_new_8_float4PfS_S_i,"ax",@progbits
	.align	128
        .global         _Z15mm_new_8_float4PfS_S_i
        .type           _Z15mm_new_8_float4PfS_S_i,@function
        .size           _Z15mm_new_8_float4PfS_S_i,(.L_x_5 - _Z15mm_new_8_float4PfS_S_i)
        .other          _Z15mm_new_8_float4PfS_S_i,@"STO_CUDA_ENTRY STV_DEFAULT"
_Z15mm_new_8_float4PfS_S_i:
.text._Z15mm_new_8_float4PfS_S_i:
[----:B------:R-:W-:Y:S01]  /*0000*/  LDC R1, c[0x0][0x37c] ;  /* 0x0000df00ff017b82 */ /* 0x000fe20000000800 */
[----:B------:R-:W0:Y:S07]  /*0010*/  S2R R0, SR_TID.X ;  /* 0x0000000000007919 */ /* 0x000e2e0000002100 */
[----:B------:R-:W1:Y:S01]  /*0020*/  S2UR UR4, SR_CTAID.X ;  /* 0x00000000000479c3 */ /* 0x000e620000002500 */
[----:B------:R-:W2:Y:S01]  /*0030*/  LDCU.64 UR8, c[0x0][0x358] ;  /* 0x00006b00ff0877ac */ /* 0x000ea20008000a00 */
[----:B------:R-:W3:Y:S06]  /*0040*/  S2R R3, SR_CTAID.Y ;  /* 0x0000000000037919 */ /* 0x000eec0000002600 */
[----:B------:R-:W1:Y:S08]  /*0050*/  LDC R85, c[0x0][0x398] ;  /* 0x0000e600ff557b82 */ /* 0x000e700000000800 */
[----:B------:R-:W4:Y:S08]  /*0060*/  LDC.64 R4, c[0x0][0x380] ;  /* 0x0000e000ff047b82 */ /* 0x000f300000000a00 */
[----:B------:R-:W5:Y:S01]  /*0070*/  LDC.64 R100, c[0x0][0x388] ;  /* 0x0000e200ff647b82 */ /* 0x000f620000000a00 */
[----:B0-----:R-:W-:Y:S01]  /*0080*/  SHF.L.U32 R6, R0, 0x2, RZ ;  /* 0x0000000200067819 */ /* 0x001fe200000006ff */
[----:B-1----:R-:W-:Y:S01]  /*0090*/  IMAD R2, R85, UR4, RZ ;  /* 0x0000000455027c24 */ /* 0x002fe2000f8e02ff */
[----:B------:R-:W-:-:S05]  /*00a0*/  SHF.R.U32.HI R8, RZ, 0x5, R0 ;  /* 0x00000005ff087819 */ /* 0x000fca0000011600 */
[----:B------:R-:W0:Y:S01]  /*00b0*/  S2UR UR5, SR_CgaCtaId ;  /* 0x00000000000579c3 */ /* 0x000e220000008800 */
[----:B------:R-:W-:Y:S02]  /*00c0*/  LOP3.LUT R7, R6, 0x4, RZ, 0xc0, !PT ;  /* 0x0000000406077812 */ /* 0x000fe400078ec0ff */
[----:B------:R-:W-:Y:S02]  /*00d0*/  SHF.L.U32 R9, R2, 0x7, RZ ;  /* 0x0000000702097819 */ /* 0x000fe400000006ff */
[----:B------:R-:W-:Y:S02]  /*00e0*/  SHF.R.U32.HI R2, RZ, 0x1, R0 ;  /* 0x00000001ff027819 */ /* 0x000fe40000011600 */
[----:B---3--:R-:W-:Y:S01]  /*00f0*/  SHF.L.U32 R3, R3, 0x7, RZ ;  /* 0x0000000703037819 */ /* 0x008fe200000006ff */
[----:B----4-:R-:W-:Y:S01]  /*0100*/  IMAD.WIDE R4, R9, 0x4, R4 ;  /* 0x0000000409047825 */ /* 0x010fe200078e0204 */
[----:B------:R-:W1:Y:S03]  /*0110*/  LDC.64 R118, c[0x0][0x390] ;  /* 0x0000e400ff767b82 */ /* 0x000e660000000a00 */
[----:B------:R-:W-:Y:S01]  /*0120*/  IMAD R17, R2, R85, R7 ;  /* 0x0000005502117224 */ /* 0x000fe200078e0207 */
[----:B------:R-:W-:Y:S01]  /*0130*/  LOP3.LUT R7, R6, 0x7c, RZ, 0xc0, !PT ;  /* 0x0000007c06077812 */ /* 0x000fe200078ec0ff */
[----:B-----5:R-:W-:-:S04]  /*0140*/  IMAD.WIDE.U32 R100, R3, 0x4, R100 ;  /* 0x0000000403647825 */ /* 0x020fc800078e0064 */
[----:B------:R-:W-:Y:S02]  /*0150*/  IMAD R7, R8, R85, R7 ;  /* 0x0000005508077224 */ /* 0x000fe400078e0207 */
[----:B------:R-:W-:-:S04]  /*0160*/  IMAD.WIDE R16, R17, 0x4, R4 ;  /* 0x0000000411107825 */ /* 0x000fc800078e0204 */
[----:B------:R-:W-:Y:S02]  /*0170*/  IMAD.WIDE R12, R7, 0x4, R100 ;  /* 0x00000004070c7825 */ /* 0x000fe400078e0264 */
[----:B--2---:R-:W2:Y:S04]  /*0180*/  LDG.E.128 R16, desc[UR8][R16.64] ;  /* 0x0000000810107981 */ /* 0x004ea8000c1e1d00 */
[----:B------:R-:W3:Y:S01]  /*0190*/  LDG.E.128 R12, desc[UR8][R12.64] ;  /* 0x000000080c0c7981 */ /* 0x000ee2000c1e1d00 */
[----:B------:R-:W-:Y:S01]  /*01a0*/  UMOV UR4, 0x400 ;  /* 0x0000040000047882 */ /* 0x000fe20000000000 */
[C---:B------:R-:W-:Y:S01]  /*01b0*/  SHF.L.U32 R6, R0.reuse, 0x4, RZ ;  /* 0x0000000400067819 */ /* 0x040fe200000006ff */
[----:B0-----:R-:W-:Y:S01]  /*01c0*/  ULEA UR6, UR5, UR4, 0x18 ;  /* 0x0000000405067291 */ /* 0x001fe2000f8ec0ff */
[----:B------:R-:W-:Y:S01]  /*01d0*/  ISETP.GE.AND P0, PT, R85, 0x8, PT ;  /* 0x000000085500780c */ /* 0x000fe20003f06270 */
[----:B------:R-:W-:Y:S01]  /*01e0*/  UIADD3 UR4, UPT, UPT, UR4, 0x2000, URZ ;  /* 0x0000200004047890 */ /* 0x000fe2000fffe0ff */
[----:B------:R-:W-:-:S02]  /*01f0*/  SHF.L.U32 R7, R0, 0xb, RZ ;  /* 0x0000000b00077819 */ /* 0x000fc400000006ff */
[----:B------:R-:W-:Y:S02]  /*0200*/  CS2R R82, SRZ ;  /* 0x0000000000527805 */ /* 0x000fe4000001ff00 */
[----:B------:R-:W-:Y:S01]  /*0210*/  SHF.L.U32 R2, R2, 0x2, RZ ;  /* 0x0000000202027819 */ /* 0x000fe200000006ff */
[----:B------:R-:W-:Y:S01]  /*0220*/  ULEA UR4, UR5, UR4, 0x18 ;  /* 0x0000000405047291 */ /* 0x000fe2000f8ec0ff */
[----:B------:R-:W-:Y:S02]  /*0230*/  LOP3.LUT R11, R6, 0x1f0, RZ, 0xc0, !PT ;  /* 0x000001f0060b7812 */ /* 0x000fe400078ec0ff */
[----:B------:R-:W-:Y:S02]  /*0240*/  CS2R R80, SRZ ;  /* 0x0000000000507805 */ /* 0x000fe4000001ff00 */
[----:B------:R-:W-:Y:S02]  /*0250*/  LOP3.LUT R2, R2, 0x800, R7, 0xf8, !PT ;  /* 0x0000080002027812 */ /* 0x000fe400078ef807 */
[----:B------:R-:W-:-:S02]  /*0260*/  CS2R R78, SRZ ;  /* 0x00000000004e7805 */ /* 0x000fc4000001ff00 */
[----:B------:R-:W-:Y:S02]  /*0270*/  LEA R11, R8, R11, 0x9 ;  /* 0x0000000b080b7211 */ /* 0x000fe400078e48ff */
[----:B------:R-:W-:Y:S02]  /*0280*/  CS2R R76, SRZ ;  /* 0x00000000004c7805 */ /* 0x000fe4000001ff00 */
[----:B------:R-:W-:Y:S02]  /*0290*/  IADD3 R3, PT, PT, R3, R9, RZ ;  /* 0x0000000903037210 */ /* 0x000fe40007ffe0ff */
[----:B------:R-:W-:Y:S02]  /*02a0*/  CS2R R74, SRZ ;  /* 0x00000000004a7805 */ /* 0x000fe4000001ff00 */
[----:B------:R-:W-:Y:S02]  /*02b0*/  CS2R R72, SRZ ;  /* 0x0000000000487805 */ /* 0x000fe4000001ff00 */
[----:B------:R-:W-:-:S02]  /*02c0*/  CS2R R70, SRZ ;  /* 0x0000000000467805 */ /* 0x000fc4000001ff00 */
[----:B------:R-:W-:Y:S01]  /*02d0*/  CS2R R68, SRZ ;  /* 0x0000000000447805 */ /* 0x000fe2000001ff00 */
[----:B-1----:R-:W-:Y:S01]  /*02e0*/  IMAD.WIDE R118, R3, 0x4, R118 ;  /* 0x0000000403767825 */ /* 0x002fe200078e0276 */
[----:B------:R-:W-:Y:S02]  /*02f0*/  CS2R R66, SRZ ;  /* 0x0000000000427805 */ /* 0x000fe4000001ff00 */
[----:B------:R-:W-:Y:S02]  /*0300*/  CS2R R64, SRZ ;  /* 0x0000000000407805 */ /* 0x000fe4000001ff00 */
[----:B------:R-:W-:Y:S02]  /*0310*/  CS2R R62, SRZ ;  /* 0x00000000003e7805 */ /* 0x000fe4000001ff00 */
[----:B------:R-:W-:Y:S02]  /*0320*/  CS2R R60, SRZ ;  /* 0x00000000003c7805 */ /* 0x000fe4000001ff00 */
[----:B------:R-:W-:-:S02]  /*0330*/  CS2R R58, SRZ ;  /* 0x00000000003a7805 */ /* 0x000fc4000001ff00 */
[----:B------:R-:W-:Y:S02]  /*0340*/  CS2R R56, SRZ ;  /* 0x0000000000387805 */ /* 0x000fe4000001ff00 */
        /* <DEDUP_REMOVED lines=17> */
[----:B------:R-:W-:Y:S01]  /*0460*/  CS2R R20, SRZ ;  /* 0x0000000000147805 */ /* 0x000fe2000001ff00 */
[----:B--2---:R0:W-:Y:S04]  /*0470*/  STS [R2+UR6], R16 ;  /* 0x0000001002007988 */ /* 0x0041e80008000806 */
[----:B------:R0:W-:Y:S04]  /*0480*/  STS [R2+UR6+0x200], R17 ;  /* 0x0002001102007988 */ /* 0x0001e80008000806 */
[----:B------:R0:W-:Y:S04]  /*0490*/  STS [R2+UR6+0x400], R18 ;  /* 0x0004001202007988 */ /* 0x0001e80008000806 */
[----:B------:R0:W-:Y:S04]  /*04a0*/  STS [R2+UR6+0x600], R19 ;  /* 0x0006001302007988 */ /* 0x0001e80008000806 */
[----:B---3--:R0:W-:Y:S01]  /*04b0*/  STS.128 [R11+UR4], R12 ;  /* 0x0000000c0b007988 */ /* 0x0081e20008000c04 */
[----:B------:R-:W-:Y:S06]  /*04c0*/  BAR.SYNC.DEFER_BLOCKING 0x0 ;  /* 0x0000000000007b1d */ /* 0x000fec0000010000 */
[----:B------:R-:W-:Y:S05]  /*04d0*/  @!P0 BRA `(.L_x_0) ;  /* 0x00000014007c8947 */ /* 0x000fea0003800000 */
[----:B------:R-:W-:Y:S01]  /*04e0*/  SHF.R.S32.HI R0, RZ, 0x1f, R85 ;  /* 0x0000001fff007819 */ /* 0x000fe20000011455 */
[----:B------:R-:W-:Y:S01]  /*04f0*/  HFMA2 R83, -RZ, RZ, 0, 0 ;  /* 0x00000000ff537431 */ /* 0x000fe200000001ff */
[----:B------:R-:W-:Y:S01]  /*0500*/  SHF.L.U32 R7, R85, 0x3, RZ ;  /* 0x0000000355077819 */ /* 0x000fe200000006ff */
[----:B------:R-:W-:Y:S01]  /*0510*/  UMOV UR4, URZ ;  /* 0x000000ff00047c82 */ /* 0x000fe20008000000 */
[----:B------:R-:W-:Y:S01]  /*0520*/  IADD3 R3, P0, PT, R4, 0x20, RZ ;  /* 0x0000002004037810 */ /* 0x000fe20007f1e0ff */
[----:B------:R-:W-:Y:S01]  /*0530*/  UMOV UR5, URZ ;  /* 0x000000ff00057c82 */ /* 0x000fe20008000000 */
[----:B------:R-:W-:Y:S01]  /*0540*/  LEA.HI R0, R0, R85, RZ, 0x3 ;  /* 0x0000005500007211 */ /* 0x000fe200078f18ff */
[----:B------:R-:W-:Y:S01]  /*0550*/  IMAD.WIDE R100, R7, 0x4, R100 ;  /* 0x0000000407647825 */ /* 0x000fe200078e0264 */
[----:B------:R-:W-:Y:S02]  /*0560*/  IADD3.X R4, PT, PT, RZ, R5, RZ, P0, !PT ;  /* 0x00000005ff047210 */ /* 0x000fe400007fe4ff */
[----:B------:R-:W-:-:S07]  /*0570*/  SHF.R.S32.HI R5, RZ, 0x3, R0 ;  /* 0x00000003ff057819 */ /* 0x000fce0000011400 */
.L_x_3:
[----:B------:R-:W1:Y:S01]  /*0580*/  S2R R0, SR_TID.X ;  /* 0x0000000000007919 */ /* 0x000e620000002100 */
[----:B------:R-:W-:-:S04]  /*0590*/  IADD3 R6, PT, PT, R5, -0x1, RZ ;  /* 0xffffffff05067810 */ /* 0x000fc80007ffe0ff */
[----:B------:R-:W-:Y:S01]  /*05a0*/  ISETP.LE.AND P0, PT, R6, UR4, PT ;  /* 0x0000000406007c0c */ /* 0x000fe2000bf03270 */
[----:B------:R-:W2:-:S12]  /*05b0*/  S2R R89, SR_CgaCtaId ;  /* 0x0000000000597919 */ /* 0x000e980000008800 */
[----:B------:R-:W3:Y:S01]  /*05c0*/  @!P0 LDC R8, c[0x0][0x398] ;  /* 0x0000e600ff088b82 */ /* 0x000ee20000000800 */
[----:B-1----:R-:W-:Y:S02]  /*05d0*/  @!P0 SHF.L.U32 R7, R0, 0x2, RZ ;  /* 0x0000000200078819 */ /* 0x002fe400000006ff */
[--C-:B0-----:R-:W-:Y:S02]  /*05e0*/  @!P0 SHF.R.U32.HI R2, RZ, 0x5, R0.reuse ;  /* 0x00000005ff028819 */ /* 0x101fe40000011600 */
[C---:B------:R-:W-:Y:S02]  /*05f0*/  @!P0 LOP3.LUT R10, R7.reuse, 0x4, RZ, 0xc0, !PT ;  /* 0x00000004070a8812 */ /* 0x040fe400078ec0ff */
[----:B------:R-:W-:Y:S02]  /*0600*/  @!P0 SHF.R.U32.HI R9, RZ, 0x1, R0 ;  /* 0x00000001ff098819 */ /* 0x000fe40000011600 */
[----:B------:R-:W-:-:S03]  /*0610*/  @!P0 LOP3.LUT R7, R7, 0x7c, RZ, 0xc0, !PT ;  /* 0x0000007c07078812 */ /* 0x000fc600078ec0ff */
[----:B---3--:R-:W-:Y:S01]  /*0620*/  @!P0 IMAD R11, R9, R8, R10 ;  /* 0x00000008090b8224 */ /* 0x008fe200078e020a */
[----:B------:R-:W-:Y:S01]  /*0630*/  @!P0 MOV R9, R4 ;  /* 0x0000000400098202 */ /* 0x000fe20000000f00 */
[----:B------:R-:W-:Y:S01]  /*0640*/  @!P0 IMAD R7, R2, R8, R7 ;  /* 0x0000000802078224 */ /* 0x000fe200078e0207 */
[----:B------:R-:W-:Y:S02]  /*0650*/  @!P0 MOV R8, R3 ;  /* 0x0000000300088202 */ /* 0x000fe40000000f00 */
[----:B------:R-:W-:-:S03]  /*0660*/  LOP3.LUT R86, R0, 0xffff, RZ, 0xc0, !PT ;  /* 0x0000ffff00567812 */ /* 0x000fc600078ec0ff */
[----:B------:R-:W-:Y:S01]  /*0670*/  @!P0 IMAD.WIDE R8, R11, 0x4, R8 ;  /* 0x000000040b088825 */ /* 0x000fe200078e0208 */
[----:B------:R-:W-:-:S03]  /*0680*/  SHF.R.U32.HI R2, RZ, 0x5, R86 ;  /* 0x00000005ff027819 */ /* 0x000fc60000011656 */
[----:B------:R-:W-:Y:S01]  /*0690*/  @!P0 IMAD.WIDE R10, R7, 0x4, R100 ;  /* 0x00000004070a8825 */ /* 0x000fe200078e0264 */
[----:B------:R-:W-:Y:S01]  /*06a0*/  MOV R87, 0x400 ;  /* 0x0000040000577802 */ /* 0x000fe20000000f00 */
[----:B-----5:R-:W5:Y:S01]  /*06b0*/  @!P0 LDG.E.128 R16, desc[UR8][R8.64] ;  /* 0x0000000808108981 */ /* 0x020f62000c1e1d00 */
[C---:B------:R-:W-:Y:S02]  /*06c0*/  SHF.L.U32 R85, R0.reuse, 0x4, RZ ;  /* 0x0000000400557819 */ /* 0x040fe400000006ff */
[----:B------:R-:W-:Y:S01]  /*06d0*/  SHF.L.U32 R7, R0, 0x1, RZ ;  /* 0x0000000100077819 */ /* 0x000fe200000006ff */
[----:B------:R0:W5:Y:S01]  /*06e0*/  @!P0 LDG.E.128 R12, desc[UR8][R10.64] ;  /* 0x000000080a0c8981 */ /* 0x000162000c1e1d00 */
[----:B------:R-:W-:Y:S01]  /*06f0*/  SHF.R.U32.HI R86, RZ, 0x3, R86 ;  /* 0x00000003ff567819 */ /* 0x000fe20000011656 */
[----:B------:R-:W-:Y:S01]  /*0700*/  UMOV UR6, URZ ;  /* 0x000000ff00067c82 */ /* 0x000fe20008000000 */
[----:B------:R-:W-:Y:S02]  /*0710*/  IADD3 R88, PT, PT, R87, 0x2000, RZ ;  /* 0x0000200057587810 */ /* 0x000fe40007ffe0ff */
[----:B------:R-:W-:-:S02]  /*0720*/  LOP3.LUT R85, R85, 0x70, RZ, 0xe2, !PT ;  /* 0x0000007055557812 */ /* 0x000fc400078ee2ff */
[----:B------:R-:W-:Y:S02]  /*0730*/  LOP3.LUT R84, R7, 0x180, RZ, 0xc0, !PT ;  /* 0x0000018007547812 */ /* 0x000fe400078ec0ff */
[----:B------:R-:W-:Y:S02]  /*0740*/  LOP3.LUT R2, R2, 0x1, RZ, 0xc0, !PT ;  /* 0x0000000102027812 */ /* 0x000fe400078ec0ff */
[----:B0-----:R-:W-:Y:S02]  /*0750*/  LOP3.LUT R11, R86, 0x3, RZ, 0xc0, !PT ;  /* 0x00000003560b7812 */ /* 0x001fe400078ec0ff */
[C---:B--2---:R-:W-:Y:S02]  /*0760*/  LEA R8, R89.reuse, R87, 0x18 ;  /* 0x0000005759087211 */ /* 0x044fe400078ec0ff */
[----:B------:R-:W-:Y:S02]  /*0770*/  LEA R9, R89, R88, 0x18 ;  /* 0x0000005859097211 */ /* 0x000fe400078ec0ff */
[----:B------:R-:W-:-:S02]  /*0780*/  LEA R2, R2, R85, 0x8 ;  /* 0x0000005502027211 */ /* 0x000fc400078e40ff */
[----:B------:R-:W-:Y:S02]  /*0790*/  LEA R11, R11, R84, 0x4 ;  /* 0x000000540b0b7211 */ /* 0x000fe400078e20ff */
[----:B------:R-:W-:Y:S02]  /*07a0*/  MOV R10, UR5 ;  /* 0x00000005000a7c02 */ /* 0x000fe40008000f00 */
[----:B------:R-:W-:Y:S02]  /*07b0*/  IADD3 R2, PT, PT, R9, R2, RZ ;  /* 0x0000000209027210 */ /* 0x000fe40007ffe0ff */
[----:B------:R-:W-:Y:S02]  /*07c0*/  IADD3 R11, PT, PT, R8, R11, RZ ;  /* 0x0000000b080b7210 */ /* 0x000fe40007ffe0ff */
[C---:B------:R-:W-:Y:S02]  /*07d0*/  LEA R2, R10.reuse, R2, 0xc ;  /* 0x000000020a027211 */ /* 0x040fe400078e60ff */
[----:B------:R-:W-:-:S02]  /*07e0*/  LEA R11, R10, R11, 0xc ;  /* 0x0000000b0a0b7211 */ /* 0x000fc400078e60ff */
[----:B------:R-:W-:Y:S02]  /*07f0*/  IADD3 R2, PT, PT, R2, 0x80, RZ ;  /* 0x0000008002027810 */ /* 0x000fe40007ffe0ff */
[----:B------:R-:W-:-:S07]  /*0800*/  IADD3 R10, PT, PT, R11, 0x40, RZ ;  /* 0x000000400b0a7810 */ /* 0x000fce0007ffe0ff */
.L_x_1:
[----:B------:R-:W-:Y:S01]  /*0810*/  LDS.128 R84, [R10+-0x40] ;  /* 0xffffc0000a547984 */ /* 0x000fe20000000c00 */
[----:B------:R-:W-:-:S03]  /*0820*/  UIADD3 UR6, UPT, UPT, UR6, 0x4, URZ ;  /* 0x0000000406067890 */ /* 0x000fc6000fffe0ff */
[----:B------:R-:W0:Y:S01]  /*0830*/  LDS.128 R88, [R2+-0x80] ;  /* 0xffff800002587984 */ /* 0x000e220000000c00 */
[----:B------:R-:W-:-:S03]  /*0840*/  UISETP.NE.AND UP0, UPT, UR6, 0x8, UPT ;  /* 0x000000080600788c */ /* 0x000fc6000bf05270 */
[----:B------:R-:W1:Y:S04]  /*0850*/  LDS.128 R92, [R2] ;  /* 0x00000000025c7984 */ /* 0x000e680000000c00 */
[----:B------:R-:W2:Y:S01]  /*0860*/  LDS.128 R96, [R10] ;  /* 0x000000000a607984 */ /* 0x000ea20000000c00 */
[C---:B0-----:R-:W-:Y:S01]  /*0870*/  FFMA R20, R84.reuse, R88, R20 ;  /* 0x0000005854147223 */ /* 0x041fe20000000014 */
[C---:B------:R-:W-:Y:S01]  /*0880*/  FFMA R21, R84.reuse, R89, R21 ;  /* 0x0000005954157223 */ /* 0x040fe20000000015 */
[C---:B------:R-:W-:Y:S01]  /*0890*/  FFMA R22, R84.reuse, R90, R22 ;  /* 0x0000005a54167223 */ /* 0x040fe20000000016 */
[C---:B------:R-:W-:Y:S01]  /*08a0*/  FFMA R23, R84.reuse, R91, R23 ;  /* 0x0000005b54177223 */ /* 0x040fe20000000017 */
[C---:B-1----:R-:W-:Y:S01]  /*08b0*/  FFMA R11, R84.reuse, R92, R24 ;  /* 0x0000005c540b7223 */ /* 0x042fe20000000018 */
[C---:B------:R-:W-:Y:S01]  /*08c0*/  FFMA R102, R84.reuse, R93, R25 ;  /* 0x0000005d54667223 */ /* 0x040fe20000000019 */
        /* <DEDUP_REMOVED lines=8> */
[-C--:B------:R-:W-:Y:S01]  /*0950*/  FFMA R84, R84, R95.reuse, R27 ;  /* 0x0000005f54547223 */ /* 0x080fe2000000001b */
[----:B------:R-:W-:Y:S01]  /*0960*/  FFMA R85, R85, R95, R35 ;  /* 0x0000005f55557223 */ /* 0x000fe20000000023 */
[C---:B------:R-:W-:Y:S01]  /*0970*/  FFMA R111, R86.reuse, R88, R36 ;  /* 0x00000058566f7223 */ /* 0x040fe20000000024 */
[C---:B------:R-:W-:Y:S01]  /*0980*/  FFMA R112, R86.reuse, R89, R37 ;  /* 0x0000005956707223 */ /* 0x040fe20000000025 */
[C---:B------:R-:W-:Y:S01]  /*0990*/  FFMA R113, R86.reuse, R90, R38 ;  /* 0x0000005a56717223 */ /* 0x040fe20000000026 */
[C---:B------:R-:W-:Y:S01]  /*09a0*/  FFMA R114, R86.reuse, R91, R39 ;  /* 0x0000005b56727223 */ /* 0x040fe20000000027 */
[----:B------:R-:W-:Y:S01]  /*09b0*/  LDS.128 R28, [R10+0x1c0] ;  /* 0x0001c0000a1c7984 */ /* 0x000fe20000000c00 */
[C---:B------:R-:W-:Y:S01]  /*09c0*/  FFMA R40, R86.reuse, R92, R40 ;  /* 0x0000005c56287223 */ /* 0x040fe20000000028 */
[C---:B------:R-:W-:Y:S01]  /*09d0*/  FFMA R41, R86.reuse, R93, R41 ;  /* 0x0000005d56297223 */ /* 0x040fe20000000029 */
[C---:B------:R-:W-:Y:S01]  /*09e0*/  FFMA R42, R86.reuse, R94, R42 ;  /* 0x0000005e562a7223 */ /* 0x040fe2000000002a */
[----:B------:R-:W0:Y:S01]  /*09f0*/  LDS.128 R24, [R2+0x180] ;  /* 0x0001800002187984 */ /* 0x000e220000000c00 */
[----:B------:R-:W-:Y:S01]  /*0a00*/  FFMA R43, R86, R95, R43 ;  /* 0x0000005f562b7223 */ /* 0x000fe2000000002b */
[C---:B------:R-:W-:Y:S01]  /*0a10*/  FFMA R44, R87.reuse, R88, R44 ;  /* 0x00000058572c7223 */ /* 0x040fe2000000002c */
[C---:B------:R-:W-:Y:S01]  /*0a20*/  FFMA R45, R87.reuse, R89, R45 ;  /* 0x00000059572d7223 */ /* 0x040fe2000000002d */
[----:B------:R-:W1:Y:S01]  /*0a30*/  LDS.128 R32, [R2+0x200] ;  /* 0x0002000002207984 */ /* 0x000e620000000c00 */
[C---:B------:R-:W-:Y:S01]  /*0a40*/  FFMA R46, R87.reuse, R90, R46 ;  /* 0x0000005a572e7223 */ /* 0x040fe2000000002e */
[C---:B------:R-:W-:Y:S01]  /*0a50*/  FFMA R47, R87.reuse, R91, R47 ;  /* 0x0000005b572f7223 */ /* 0x040fe2000000002f */
[C---:B------:R-:W-:Y:S01]  /*0a60*/  FFMA R48, R87.reuse, R92, R48 ;  /* 0x0000005c57307223 */ /* 0x040fe20000000030 */
[----:B------:R-:W3:Y:S01]  /*0a70*/  LDS.128 R36, [R10+0x200] ;  /* 0x000200000a247984 */ /* 0x000ee20000000c00 */
[C---:B------:R-:W-:Y:S01]  /*0a80*/  FFMA R49, R87.reuse, R93, R49 ;  /* 0x0000005d57317223 */ /* 0x040fe20000000031 */
[C---:B------:R-:W-:Y:S01]  /*0a90*/  FFMA R50, R87.reuse, R94, R50 ;  /* 0x0000005e57327223 */ /* 0x040fe20000000032 */
[----:B------:R-:W-:Y:S01]  /*0aa0*/  FFMA R51, R87, R95, R51 ;  /* 0x0000005f57337223 */ /* 0x000fe20000000033 */
[C---:B--2---:R-:W-:Y:S01]  /*0ab0*/  FFMA R86, R96.reuse, R88, R52 ;  /* 0x0000005860567223 */ /* 0x044fe20000000034 */
[C---:B------:R-:W-:Y:S01]  /*0ac0*/  FFMA R87, R96.reuse, R89, R53 ;  /* 0x0000005960577223 */ /* 0x040fe20000000035 */
[C---:B------:R-:W-:Y:S01]  /*0ad0*/  FFMA R115, R96.reuse, R90, R54 ;  /* 0x0000005a60737223 */ /* 0x040fe20000000036 */
[C---:B------:R-:W-:Y:S01]  /*0ae0*/  FFMA R116, R96.reuse, R91, R55 ;  /* 0x0000005b60747223 */ /* 0x040fe20000000037 */
[C---:B------:R-:W-:Y:S01]  /*0af0*/  FFMA R56, R96.reuse, R92, R56 ;  /* 0x0000005c60387223 */ /* 0x040fe20000000038 */
[C---:B------:R-:W-:Y:S01]  /*0b00*/  FFMA R57, R96.reuse, R93, R57 ;  /* 0x0000005d60397223 */ /* 0x040fe20000000039 */
[C---:B------:R-:W-:Y:S01]  /*0b10*/  FFMA R58, R96.reuse, R94, R58 ;  /* 0x0000005e603a7223 */ /* 0x040fe2000000003a */
[----:B------:R-:W-:Y:S01]  /*0b20*/  FFMA R59, R96, R95, R59 ;  /* 0x0000005f603b7223 */ /* 0x000fe2000000003b */
[C---:B------:R-:W-:Y:S01]  /*0b30*/  FFMA R60, R97.reuse, R88, R60 ;  /* 0x00000058613c7223 */ /* 0x040fe2000000003c */
        /* <DEDUP_REMOVED lines=23> */
[C---:B0-----:R-:W-:Y:S01]  /*0cb0*/  FFMA R88, R28.reuse, R24, R20 ;  /* 0x000000181c587223 */ /* 0x041fe20000000014 */
[C---:B------:R-:W-:Y:S01]  /*0cc0*/  FFMA R89, R28.reuse, R25, R21 ;  /* 0x000000191c597223 */ /* 0x040fe20000000015 */
[C---:B------:R-:W-:Y:S01]  /*0cd0*/  FFMA R90, R28.reuse, R26, R22 ;  /* 0x0000001a1c5a7223 */ /* 0x040fe20000000016 */
[----:B------:R-:W-:Y:S01]  /*0ce0*/  FFMA R91, R28, R27, R23 ;  /* 0x0000001b1c5b7223 */ /* 0x000fe20000000017 */
[C---:B-1----:R-:W-:Y:S01]  /*0cf0*/  FFMA R92, R30.reuse, R32, R40 ;  /* 0x000000201e5c7223 */ /* 0x042fe20000000028 */
[C---:B------:R-:W-:Y:S01]  /*0d00*/  FFMA R93, R30.reuse, R33, R41 ;  /* 0x000000211e5d7223 */ /* 0x040fe20000000029 */
[C---:B------:R-:W-:Y:S01]  /*0d10*/  FFMA R94, R30.reuse, R34, R42 ;  /* 0x000000221e5e7223 */ /* 0x040fe2000000002a */
[----:B------:R-:W-:Y:S01]  /*0d20*/  FFMA R95, R30, R35, R43 ;  /* 0x000000231e5f7223 */ /* 0x000fe2000000002b */
[----:B------:R-:W-:Y:S01]  /*0d30*/  LDS.128 R52, [R10+0x3c0] ;  /* 0x0003c0000a347984 */ /* 0x000fe20000000c00 */
[C---:B---3--:R-:W-:Y:S01]  /*0d40*/  FFMA R86, R36.reuse, R24, R86 ;  /* 0x0000001824567223 */ /* 0x048fe20000000056 */
[C---:B------:R-:W-:Y:S01]  /*0d50*/  FFMA R87, R36.reuse, R25, R87 ;  /* 0x0000001924577223 */ /* 0x040fe20000000057 */
[C---:B------:R-:W-:Y:S01]  /*0d60*/  FFMA R115, R36.reuse, R26, R115 ;  /* 0x0000001a24737223 */ /* 0x040fe20000000073 */
[----:B------:R-:W0:Y:S01]  /*0d70*/  LDS.128 R20, [R2+0x380] ;  /* 0x0003800002147984 */ /* 0x000e220000000c00 */
[C---:B------:R-:W-:Y:S01]  /*0d80*/  FFMA R116, R36.reuse, R27, R116 ;  /* 0x0000001b24747223 */ /* 0x040fe20000000074 */
[C---:B------:R-:W-:Y:S01]  /*0d90*/  FFMA R56, R36.reuse, R32, R56 ;  /* 0x0000002024387223 */ /* 0x040fe20000000038 */
[C---:B------:R-:W-:Y:S01]  /*0da0*/  FFMA R57, R36.reuse, R33, R57 ;  /* 0x0000002124397223 */ /* 0x040fe20000000039 */
[----:B------:R-:W1:Y:S01]  /*0db0*/  LDS.128 R40, [R2+0x400] ;  /* 0x0004000002287984 */ /* 0x000e620000000c00 */
        /* <DEDUP_REMOVED lines=35> */
[----:B------:R-:W2:Y:S01]  /*0ff0*/  LDS.128 R24, [R10+0x400] ;  /* 0x000400000a187984 */ /* 0x000ea20000000c00 */
        /* <DEDUP_REMOVED lines=11> */
[C---:B0-----:R-:W-:Y:S01]  /*10b0*/  FFMA R111, R54.reuse, R20, R111 ;  /* 0x00000014366f7223 */ /* 0x041fe2000000006f */
[C---:B------:R-:W-:Y:S01]  /*10c0*/  FFMA R112, R54.reuse, R21, R112 ;  /* 0x0000001536707223 */ /* 0x040fe20000000070 */
[C---:B------:R-:W-:Y:S01]  /*10d0*/  FFMA R113, R54.reuse, R22, R113 ;  /* 0x0000001636717223 */ /* 0x040fe20000000071 */
[C---:B------:R-:W-:Y:S01]  /*10e0*/  FFMA R114, R54.reuse, R23, R114 ;  /* 0x0000001736727223 */ /* 0x040fe20000000072 */
[C---:B-1----:R-:W-:Y:S01]  /*10f0*/  FFMA R92, R54.reuse, R40, R92 ;  /* 0x00000028365c7223 */ /* 0x042fe2000000005c */
        /* <DEDUP_REMOVED lines=29> */
[-C--:B------:R-:W-:Y:S01]  /*12d0*/  FFMA R52, R52, R43.reuse, R84 ;  /* 0x0000002b34347223 */ /* 0x080fe20000000054 */
[----:B------:R-:W-:Y:S01]  /*12e0*/  FFMA R53, R53, R43, R85 ;  /* 0x0000002b35357223 */ /* 0x000fe20000000055 */
[----:B------:R-:W-:Y:S01]  /*12f0*/  LDS.128 R48, [R10+0x5c0] ;  /* 0x0005c0000a307984 */ /* 0x000fe20000000c00 */
[C---:B--2---:R-:W-:Y:S01]  /*1300*/  FFMA R99, R24.reuse, R20, R86 ;  /* 0x0000001418637223 */ /* 0x044fe20000000056 */
[C---:B------:R-:W-:Y:S01]  /*1310*/  FFMA R55, R24.reuse, R21, R87 ;  /* 0x0000001518377223 */ /* 0x040fe20000000057 */
[C---:B------:R-:W-:Y:S01]  /*1320*/  FFMA R115, R24.reuse, R22, R115 ;  /* 0x0000001618737223 */ /* 0x040fe20000000073 */
[----:B------:R-:W0:Y:S01]  /*1330*/  LDS.128 R76, [R2+0x580] ;  /* 0x00058000024c7984 */ /* 0x000e220000000c00 */
[C---:B------:R-:W-:Y:S01]  /*1340*/  FFMA R116, R24.reuse, R23, R116 ;  /* 0x0000001718747223 */ /* 0x040fe20000000074 */
[C---:B------:R-:W-:Y:S01]  /*1350*/  FFMA R56, R24.reuse, R40, R56 ;  /* 0x0000002818387223 */ /* 0x040fe20000000038 */
[C---:B------:R-:W-:Y:S01]  /*1360*/  FFMA R57, R24.reuse, R41, R57 ;  /* 0x0000002918397223 */ /* 0x040fe20000000039 */
[----:B------:R1:W2:Y:S01]  /*1370*/  LDS.128 R80, [R2+0x600] ;  /* 0x0006000002507984 */ /* 0x0002a20000000c00 */
[C---:B------:R-:W-:Y:S01]  /*1380*/  FFMA R58, R24.reuse, R42, R58 ;  /* 0x0000002a183a7223 */ /* 0x040fe2000000003a */
[----:B------:R-:W-:Y:S01]  /*1390*/  FFMA R59, R24, R43, R59 ;  /* 0x0000002b183b7223 */ /* 0x000fe2000000003b */
[C---:B------:R-:W-:Y:S01]  /*13a0*/  FFMA R60, R25.reuse, R20, R60 ;  /* 0x00000014193c7223 */ /* 0x040fe2000000003c */
[----:B------:R3:W4:Y:S01]  /*13b0*/  LDS.128 R84, [R10+0x600] ;  /* 0x000600000a547984 */ /* 0x0007220000000c00 */
        /* <DEDUP_REMOVED lines=23> */
[----:B-1----:R-:W-:-:S02]  /*1530*/  IADD3 R2, PT, PT, R2, 0x800, RZ ;  /* 0x0000080002027810 */ /* 0x002fc40007ffe0ff */
[----:B---3--:R-:W-:Y:S01]  /*1540*/  IADD3 R10, PT, PT, R10, 0x800, RZ ;  /* 0x000008000a0a7810 */ /* 0x008fe20007ffe0ff */
[C---:B0-----:R-:W-:Y:S01]  /*1550*/  FFMA R20, R48.reuse, R76, R88 ;  /* 0x0000004c30147223 */ /* 0x041fe20000000058 */
[C---:B------:R-:W-:Y:S01]  /*1560*/  FFMA R21, R48.reuse, R77, R89 ;  /* 0x0000004d30157223 */ /* 0x040fe20000000059 */
[C---:B------:R-:W-:Y:S01]  /*1570*/  FFMA R22, R48.reuse, R78, R90 ;  /* 0x0000004e30167223 */ /* 0x040fe2000000005a */
[C---:B------:R-:W-:Y:S01]  /*1580*/  FFMA R23, R48.reuse, R79, R91 ;  /* 0x0000004f30177223 */ /* 0x040fe2000000005b */
[C---:B--2---:R-:W-:Y:S01]  /*1590*/  FFMA R24, R48.reuse, R80, R11 ;  /* 0x0000005030187223 */ /* 0x044fe2000000000b */
        /* <DEDUP_REMOVED lines=26> */
[C---:B----4-:R-:W-:Y:S01]  /*1740*/  FFMA R53, R84.reuse, R77, R55 ;  /* 0x0000004d54357223 */ /* 0x050fe20000000037 */
[----:B------:R-:W-:Y:S01]  /*1750*/  FFMA R51, R51, R83, R117 ;  /* 0x0000005333337223 */ /* 0x000fe20000000075 */
        /* <DEDUP_REMOVED lines=31> */
[----:B------:R-:W-:Y:S06]  /*1950*/  BRA.U UP0, `(.L_x_1) ;  /* 0xffffffed00ac7547 */ /* 0x000fec000b83ffff */
[----:B------:R-:W-:-:S13]  /*1960*/  ISETP.LE.AND P0, PT, R6, UR4, PT ;  /* 0x0000000406007c0c */ /* 0x000fda000bf03270 */
[----:B------:R-:W-:Y:S05]  /*1970*/  @P0 BRA `(.L_x_2) ;  /* 0x0000000000480947 */ /* 0x000fea0003800000 */
[----:B------:R-:W-:Y:S01]  /*1980*/  USHF.L.U32 UR6, UR5, 0xc, URZ ;  /* 0x0000000c05067899 */ /* 0x000fe200080006ff */
[C---:B------:R-:W-:Y:S01]  /*1990*/  SHF.L.U32 R2, R0.reuse, 0xb, RZ ;  /* 0x0000000b00027819 */ /* 0x040fe200000006ff */
[----:B------:R-:W-:Y:S01]  /*19a0*/  ULOP3.LUT UR5, UR5, 0x1, URZ, 0x3c, !UPT ;  /* 0x0000000105057892 */ /* 0x000fe2000f8e3cff */
[----:B------:R-:W-:Y:S01]  /*19b0*/  LEA R9, R0, R9, 0x4 ;  /* 0x0000000900097211 */ /* 0x000fe200078e20ff */
[----:B------:R-:W-:Y:S01]  /*19c0*/  ULOP3.LUT UR6, UR6, 0x1000, URZ, 0x3c, !UPT ;  /* 0x0000100006067892 */ /* 0x000fe2000f8e3cff */
[----:B------:R-:W-:Y:S02]  /*19d0*/  LOP3.LUT R7, R2, 0x9fc, R7, 0xc8, !PT ;  /* 0x000009fc02077812 */ /* 0x000fe400078ec807 */
[----:B------:R-:W0:Y:S01]  /*19e0*/  LDC R2, c[0x0][0x398] ;  /* 0x0000e600ff027b82 */ /* 0x000e220000000800 */
[----:B------:R-:W-:Y:S02]  /*19f0*/  IADD3 R3, P0, PT, R3, 0x20, RZ ;  /* 0x0000002003037810 */ /* 0x000fe40007f1e0ff */
[----:B------:R-:W-:-:S02]  /*1a00*/  IADD3 R7, PT, PT, R7, UR6, R8 ;  /* 0x0000000607077c10 */ /* 0x000fc4000fffe008 */
[----:B------:R-:W-:-:S03]  /*1a10*/  IADD3.X R4, PT, PT, RZ, R4, RZ, P0, !PT ;  /* 0x00000004ff047210 */ /* 0x000fc600007fe4ff */
[----:B-----5:R1:W-:Y:S04]  /*1a20*/  STS [R7], R16 ;  /* 0x0000001007007388 */ /* 0x0203e80000000800 */
[----:B------:R1:W-:Y:S04]  /*1a30*/  STS [R7+0x200], R17 ;  /* 0x0002001107007388 */ /* 0x0003e80000000800 */
[----:B------:R1:W-:Y:S04]  /*1a40*/  STS [R7+0x400], R18 ;  /* 0x0004001207007388 */ /* 0x0003e80000000800 */
[----:B------:R1:W-:Y:S04]  /*1a50*/  STS [R7+0x600], R19 ;  /* 0x0006001307007388 */ /* 0x0003e80000000800 */
[----:B------:R1:W-:Y:S01]  /*1a60*/  STS.128 [R9+UR6], R12 ;  /* 0x0000000c09007988 */ /* 0x0003e20008000c06 */
[----:B0-----:R-:W-:-:S05]  /*1a70*/  SHF.L.U32 R11, R2, 0x3, RZ ;  /* 0x00000003020b7819 */ /* 0x001fca00000006ff */
[----:B------:R-:W-:Y:S01]  /*1a80*/  IMAD.WIDE R100, R11, 0x4, R100 ;  /* 0x000000040b647825 */ /* 0x000fe200078e0264 */
[----:B-1----:R-:W-:Y:S06]  /*1a90*/  BAR.SYNC.DEFER_BLOCKING 0x0 ;  /* 0x0000000000007b1d */ /* 0x002fec0000010000 */
.L_x_2:
[----:B------:R-:W-:-:S06]  /*1aa0*/  UIADD3 UR4, UPT, UPT, UR4, 0x1, URZ ;  /* 0x0000000104047890 */ /* 0x000fcc000fffe0ff */
[----:B------:R-:W-:-:S13]  /*1ab0*/  ISETP.NE.AND P0, PT, R5, UR4, PT ;  /* 0x0000000405007c0c */ /* 0x000fda000bf05270 */
[----:B------:R-:W-:Y:S05]  /*1ac0*/  @P0 BRA `(.L_x_3) ;  /* 0xffffffe800ac0947 */ /* 0x000fea000383ffff */
.L_x_0:
[----:B0----5:R-:W0:Y:S01]  /*1ad0*/  LDC R15, c[0x0][0x398] ;  /* 0x0000e600ff0f7b82 */ /* 0x021e220000000800 */
[C---:B------:R-:W-:Y:S02]  /*1ae0*/  SHF.L.U32 R2, R0.reuse, 0x1, RZ ;  /* 0x0000000100027819 */ /* 0x040fe400000006ff */
[----:B------:R-:W-:Y:S02]  /*1af0*/  SHF.R.U32.HI R3, RZ, 0x1, R0 ;  /* 0x00000001ff037819 */ /* 0x000fe40000011600 */
[----:B------:R-:W-:Y:S02]  /*1b00*/  SHF.L.U32 R5, R0, 0x2, RZ ;  /* 0x0000000200057819 */ /* 0x000fe400000006ff */
[----:B------:R-:W-:Y:S02]  /*1b10*/  LOP3.LUT R2, R2, 0x40, RZ, 0xc0, !PT ;  /* 0x0000004002027812 */ /* 0x000fe400078ec0ff */
[----:B------:R-:W-:Y:S02]  /*1b20*/  LOP3.LUT R0, R3, 0x6c, RZ, 0xc0, !PT ;  /* 0x0000006c03007812 */ /* 0x000fe400078ec0ff */
[----:B------:R-:W-:-:S05]  /*1b30*/  LOP3.LUT R3, R2, 0x1c, R5, 0xf8, !PT ;  /* 0x0000001c02037812 */ /* 0x000fca00078ef805 */
[----:B0-----:R-:W-:-:S04]  /*1b40*/  IMAD R3, R0, R15, R3 ;  /* 0x0000000f00037224 */ /* 0x001fc800078e0203 */
[----:B------:R-:W-:Y:S01]  /*1b50*/  IMAD.WIDE R118, R3, 0x4, R118 ;  /* 0x0000000403767825 */ /* 0x000fe200078e0276 */
[----:B------:R-:W-:-:S04]  /*1b60*/  SHF.L.U32 R3, R15, 0x4, RZ ;  /* 0x000000040f037819 */ /* 0x000fc800000006ff */
[----:B------:R-:W-:Y:S01]  /*1b70*/  STG.E.128 desc[UR8][R118.64], R20 ;  /* 0x0000001476007986 */ /* 0x000fe2000c101d08 */
[----:B------:R-:W-:-:S03]  /*1b80*/  IMAD.WIDE R2, R3, 0x4, R118 ;  /* 0x0000000403027825 */ /* 0x000fc600078e0276 */
        /* <DEDUP_REMOVED lines=12> */
[----:B------:R-:W-:Y:S04]  /*1c50*/  STG.E.128 desc[UR8][R6.64+0x80], R64 ;  /* 0x0000804006007986 */ /* 0x000fe8000c101d08 */
[----:B------:R-:W-:Y:S04]  /*1c60*/  STG.E.128 desc[UR8][R8.64], R36 ;  /* 0x0000002408007986 */ /* 0x000fe8000c101d08 */
[----:B------:R-:W-:Y:S04]  /*1c70*/  STG.E.128 desc[UR8][R8.64+0x80], R40 ;  /* 0x0000802808007986 */ /* 0x000fe8000c101d08 */
[----:B------:R-:W-:Y:S04]  /*1c80*/  STG.E.128 desc[UR8][R10.64], R68 ;  /* 0x000000440a007986 */ /* 0x000fe8000c101d08 */
[----:B------:R-:W-:Y:S04]  /*1c90*/  STG.E.128 desc[UR8][R10.64+0x80], R72 ;  /* 0x000080480a007986 */ /* 0x000fe8000c101d08 */
[----:B------:R-:W-:Y:S04]  /*1ca0*/  STG.E.128 desc[UR8][R12.64], R44 ;  /* 0x0000002c0c007986 */ /* 0x000fe8000c101d08 */
[----:B------:R-:W-:Y:S04]  /*1cb0*/  STG.E.128 desc[UR8][R12.64+0x80], R48 ;  /* 0x000080300c007986 */ /* 0x000fe8000c101d08 */
[----:B------:R-:W-:Y:S04]  /*1cc0*/  STG.E.128 desc[UR8][R14.64], R76 ;  /* 0x0000004c0e007986 */ /* 0x000fe8000c101d08 */
[----:B------:R-:W-:Y:S01]  /*1cd0*/  STG.E.128 desc[UR8][R14.64+0x80], R80 ;  /* 0x000080500e007986 */ /* 0x000fe2000c101d08 */
[----:B------:R-:W-:Y:S05]  /*1ce0*/  EXIT ;  /* 0x000000000000794d */ /* 0x000fea0003800000 */
.L_x_4:
[----:B------:R-:W-:-:S00]  /*1cf0*/  BRA `(.L_x_4) ;  /* 0xfffffffc00fc7947 */ /* 0x000fc0000383ffff */
[----:B------:R-:W-:-:S00]  /*1d00*/  NOP ;  /* 0x0000000000007918 */ /* 0x000fc00000000000 */
[----:B------:R-:W-:-:S00]  /*1d10*/  NOP ;  /* 0x0000000000007918 */ /* 0x000fc00000000000 */
[----:B------:R-:W-:-:S00]  /*1d20*/  NOP ;  /* 0x0000000000007918 */ /* 0x000fc00000000000 */
[----:B------:R-:W-:-:S00]  /*1d30*/  NOP ;  /* 0x0000000000007918 */ /* 0x000fc00000000000 */
[----:B------:R-:W-:-:S00]  /*1d40*/  NOP ;  /* 0x0000000000007918 */ /* 0x000fc00000000000 */
[----:B------:R-:W-:-:S00]  /*1d50*/  NOP ;  /* 0x0000000000007918 */ /* 0x000fc00000000000 */
[----:B------:R-:W-:-:S00]  /*1d60*/  NOP ;  /* 0x0000000000007918 */ /* 0x000fc00000000000 */
[----:B------:R-:W-:-:S00]  /*1d70*/  NOP ;  /* 0x0000000000007918 */ /* 0x000fc00000000000 */
.L_x_5:


//--------------------- .nv.shared._Z15mm_new_8_float4PfS_S_i --------------------------
	.section	.nv.shared._Z15mm_new_8_float4PfS_S_i,"aw",@nobits
	.sectionflags	@""
	.align	4
.nv.shared._Z15mm_new_8_float4PfS_S_i:
	.zero		17408


//--------------------- .nv.shared.reserved.0     --------------------------
	.section	.nv.shared.reserved.0,"aw",@nobits
	.weak		__nv_reservedSMEM_offset_0_alias
	.size		__nv_reservedSMEM_offset_0_alias, 0, 64
	.other		__nv_reservedSMEM_offset_0_alias,@"STO_CUDA_RESERVED_SHARED STV_DEFAULT"
__nv_reservedSMEM_offset_0_alias:
	.zero		0
	.zero		64


//--------------------- .nv.constant0._Z15mm_new_8_float4PfS_S_i --------------------------
	.section	.nv.constant0._Z15mm_new_8_float4PfS_S_i,"a",@progbits
	.sectionflags	@""
	.align	4
.nv.constant0._Z15mm_new_8_float4PfS_S_i:
	.zero		924


//--------------------- SYMBOLS --------------------------

	.type		.nv.reservedSmem.offset0,@object
	.size		.nv.reservedSmem.offset0,0x4
	.type		.nv.reservedSmem.cap,@object
	.size		.nv.reservedSmem.cap,0x4
